//
// Generated by NVIDIA NVVM Compiler
//
// Compiler Build ID: CL-36424714
// Cuda compilation tools, release 13.0, V13.0.88
// Based on NVVM 20.0.0
//

.version 9.0
.target sm_100
.address_size 64

	// .globl	_Z12FilterKernelPhS_ii

.visible .entry _Z12FilterKernelPhS_ii(
	.param .u64 .ptr .align 1 _Z12FilterKernelPhS_ii_param_0,
	.param .u64 .ptr .align 1 _Z12FilterKernelPhS_ii_param_1,
	.param .u32 _Z12FilterKernelPhS_ii_param_2,
	.param .u32 _Z12FilterKernelPhS_ii_param_3
)
{
	.local .align 1 .b8 	__local_depot0[9];
	.reg .b64 	%SP;
	.reg .b64 	%SPL;
	.reg .pred 	%p<47>;
	.reg .b16 	%rs<96>;
	.reg .b32 	%r<35>;
	.reg .b64 	%rd<57>;

	mov.u64 	%SPL, __local_depot0;
	ld.param.u64 	%rd4, [_Z12FilterKernelPhS_ii_param_0];
	ld.param.u64 	%rd3, [_Z12FilterKernelPhS_ii_param_1];
	ld.param.u32 	%r9, [_Z12FilterKernelPhS_ii_param_2];
	ld.param.u32 	%r8, [_Z12FilterKernelPhS_ii_param_3];
	cvta.to.global.u64 	%rd1, %rd4;
	add.u64 	%rd2, %SPL, 0;
	mov.u32 	%r10, %ctaid.y;
	mov.u32 	%r11, %ntid.y;
	mov.u32 	%r12, %tid.y;
	mad.lo.s32 	%r13, %r10, %r11, %r12;
	mov.u32 	%r14, %ctaid.x;
	mov.u32 	%r15, %ntid.x;
	mov.u32 	%r16, %tid.x;
	mad.lo.s32 	%r2, %r14, %r15, %r16;
	setp.ge.u32 	%p3, %r2, %r8;
	setp.ge.u32 	%p4, %r13, %r9;
	or.pred  	%p5, %p3, %p4;
	@%p5 bra 	$L__BB0_18;
	setp.eq.s32 	%p6, %r13, 0;
	setp.eq.s32 	%p7, %r2, 0;
	or.pred  	%p8, %p6, %p7;
	@%p8 bra 	$L__BB0_3;
	add.s32 	%r17, %r13, -1;
	mad.lo.s32 	%r18, %r8, %r17, %r2;
	add.s32 	%r19, %r18, -1;
	cvt.u64.u32 	%rd6, %r19;
	add.s64 	%rd7, %rd1, %rd6;
	ld.global.u8 	%rs88, [%rd7];
	bra.uni 	$L__BB0_4;
$L__BB0_3:
	setp.eq.s32 	%p9, %r13, 0;
	mov.b16 	%rs88, 0;
	mov.u16 	%rs89, %rs88;
	@%p9 bra 	$L__BB0_5;
$L__BB0_4:
	add.s32 	%r20, %r13, -1;
	mad.lo.s32 	%r21, %r8, %r20, %r2;
	cvt.u64.u32 	%rd8, %r21;
	add.s64 	%rd9, %rd1, %rd8;
	ld.global.u8 	%rs89, [%rd9];
$L__BB0_5:
	setp.eq.s32 	%p10, %r13, 0;
	st.local.u8 	[%rd2+1], %rs89;
	add.s32 	%r3, %r8, -1;
	setp.eq.s32 	%p1, %r2, %r3;
	or.pred  	%p12, %p10, %p1;
	mov.b16 	%rs90, 0;
	@%p12 bra 	$L__BB0_7;
	add.s32 	%r22, %r13, -1;
	mad.lo.s32 	%r23, %r8, %r22, %r2;
	add.s32 	%r24, %r23, 1;
	cvt.u64.u32 	%rd10, %r24;
	add.s64 	%rd11, %rd1, %rd10;
	ld.global.u8 	%rs90, [%rd11];
$L__BB0_7:
	setp.eq.s32 	%p13, %r2, 0;
	st.local.u8 	[%rd2+2], %rs90;
	mov.b16 	%rs91, 0;
	@%p13 bra 	$L__BB0_9;
	mad.lo.s32 	%r25, %r8, %r13, %r2;
	add.s32 	%r26, %r25, -1;
	cvt.u64.u32 	%rd12, %r26;
	add.s64 	%rd13, %rd1, %rd12;
	ld.global.u8 	%rs91, [%rd13];
$L__BB0_9:
	setp.eq.s32 	%p14, %r2, %r3;
	st.local.u8 	[%rd2+3], %rs91;
	mul.lo.s32 	%r4, %r8, %r13;
	add.s32 	%r5, %r4, %r2;
	cvt.u64.u32 	%rd14, %r5;
	add.s64 	%rd15, %rd1, %rd14;
	ld.global.u8 	%rs10, [%rd15];
	st.local.u8 	[%rd2+4], %rs10;
	mov.b16 	%rs92, 0;
	@%p14 bra 	$L__BB0_11;
	add.s32 	%r27, %r5, 1;
	cvt.u64.u32 	%rd16, %r27;
	add.s64 	%rd17, %rd1, %rd16;
	ld.global.u8 	%rs92, [%rd17];
$L__BB0_11:
	setp.eq.s32 	%p15, %r2, 0;
	st.local.u8 	[%rd2+5], %rs92;
	add.s32 	%r6, %r9, -1;
	setp.eq.s32 	%p16, %r13, %r6;
	or.pred  	%p17, %p15, %p16;
	mov.b16 	%rs93, 0;
	@%p17 bra 	$L__BB0_13;
	add.s32 	%r28, %r4, %r8;
	add.s32 	%r29, %r2, %r28;
	add.s32 	%r30, %r29, -1;
	cvt.u64.u32 	%rd18, %r30;
	add.s64 	%rd19, %rd1, %rd18;
	ld.global.u8 	%rs93, [%rd19];
$L__BB0_13:
	setp.eq.s32 	%p19, %r13, %r6;
	st.local.u8 	[%rd2+6], %rs93;
	mov.b16 	%rs94, 0;
	mov.pred 	%p46, -1;
	@%p19 bra 	$L__BB0_15;
	add.s32 	%r31, %r5, %r8;
	cvt.u64.u32 	%rd20, %r31;
	add.s64 	%rd21, %rd1, %rd20;
	ld.global.u8 	%rs94, [%rd21];
	mov.pred 	%p46, %p1;
$L__BB0_15:
	st.local.u8 	[%rd2+7], %rs94;
	mov.b16 	%rs95, 0;
	@%p46 bra 	$L__BB0_17;
	add.s32 	%r32, %r4, %r8;
	add.s32 	%r33, %r2, %r32;
	add.s32 	%r34, %r33, 1;
	cvt.u64.u32 	%rd22, %r34;
	add.s64 	%rd23, %rd1, %rd22;
	ld.global.u8 	%rs95, [%rd23];
$L__BB0_17:
	st.local.u8 	[%rd2+8], %rs95;
	and.b16  	%rs26, %rs95, 255;
	and.b16  	%rs27, %rs88, 255;
	and.b16  	%rs28, %rs89, 255;
	setp.lt.u16 	%p20, %rs28, %rs27;
	min.u16 	%rs29, %rs28, %rs27;
	selp.u64 	%rd25, 1, 0, %p20;
	and.b16  	%rs30, %rs90, 255;
	setp.lt.u16 	%p21, %rs30, %rs29;
	min.u16 	%rs31, %rs30, %rs29;
	selp.b64 	%rd26, 2, %rd25, %p21;
	and.b16  	%rs32, %rs91, 255;
	setp.lt.u16 	%p22, %rs32, %rs31;
	min.u16 	%rs33, %rs32, %rs31;
	selp.b64 	%rd27, 3, %rd26, %p22;
	setp.lt.u16 	%p23, %rs10, %rs33;
	min.u16 	%rs35, %rs10, %rs33;
	selp.b64 	%rd28, 4, %rd27, %p23;
	and.b16  	%rs36, %rs92, 255;
	setp.lt.u16 	%p24, %rs36, %rs35;
	min.u16 	%rs37, %rs36, %rs35;
	selp.b64 	%rd29, 5, %rd28, %p24;
	and.b16  	%rs38, %rs93, 255;
	setp.lt.u16 	%p25, %rs38, %rs37;
	min.u16 	%rs39, %rs38, %rs37;
	and.b16  	%rs40, %rs94, 255;
	setp.lt.u16 	%p26, %rs40, %rs39;
	min.u16 	%rs41, %rs40, %rs39;
	setp.lt.u16 	%p27, %rs26, %rs41;
	selp.b64 	%rd30, 6, %rd29, %p25;
	selp.b64 	%rd31, 7, %rd30, %p26;
	selp.b64 	%rd32, 8, %rd31, %p27;
	add.s64 	%rd33, %rd2, %rd32;
	st.local.u8 	[%rd33], %rs88;
	ld.local.u8 	%rs42, [%rd2+1];
	ld.local.u8 	%rs43, [%rd2+2];
	setp.lt.u16 	%p28, %rs43, %rs42;
	min.u16 	%rs44, %rs43, %rs42;
	selp.b64 	%rd34, 2, 1, %p28;
	ld.local.u8 	%rs45, [%rd2+3];
	setp.lt.u16 	%p29, %rs45, %rs44;
	min.u16 	%rs46, %rs45, %rs44;
	selp.b64 	%rd35, 3, %rd34, %p29;
	ld.local.u8 	%rs47, [%rd2+4];
	setp.lt.u16 	%p30, %rs47, %rs46;
	min.u16 	%rs48, %rs47, %rs46;
	selp.b64 	%rd36, 4, %rd35, %p30;
	ld.local.u8 	%rs49, [%rd2+5];
	setp.lt.u16 	%p31, %rs49, %rs48;
	min.u16 	%rs50, %rs49, %rs48;
	selp.b64 	%rd37, 5, %rd36, %p31;
	ld.local.u8 	%rs51, [%rd2+6];
	setp.lt.u16 	%p32, %rs51, %rs50;
	min.u16 	%rs52, %rs51, %rs50;
	selp.b64 	%rd38, 6, %rd37, %p32;
	ld.local.u8 	%rs53, [%rd2+7];
	setp.lt.u16 	%p33, %rs53, %rs52;
	min.u16 	%rs54, %rs53, %rs52;
	ld.local.u8 	%rs55, [%rd2+8];
	setp.lt.u16 	%p34, %rs55, %rs54;
	selp.b64 	%rd39, 7, %rd38, %p33;
	selp.b64 	%rd40, 8, %rd39, %p34;
	add.s64 	%rd41, %rd2, %rd40;
	st.local.u8 	[%rd41], %rs42;
	ld.local.u8 	%rs56, [%rd2+2];
	ld.local.u8 	%rs57, [%rd2+3];
	setp.lt.u16 	%p35, %rs57, %rs56;
	min.u16 	%rs58, %rs57, %rs56;
	selp.b64 	%rd42, 3, 2, %p35;
	ld.local.u8 	%rs59, [%rd2+4];
	setp.lt.u16 	%p36, %rs59, %rs58;
	min.u16 	%rs60, %rs59, %rs58;
	selp.b64 	%rd43, 4, %rd42, %p36;
	ld.local.u8 	%rs61, [%rd2+5];
	setp.lt.u16 	%p37, %rs61, %rs60;
	min.u16 	%rs62, %rs61, %rs60;
	selp.b64 	%rd44, 5, %rd43, %p37;
	ld.local.u8 	%rs63, [%rd2+6];
	setp.lt.u16 	%p38, %rs63, %rs62;
	min.u16 	%rs64, %rs63, %rs62;
	selp.b64 	%rd45, 6, %rd44, %p38;
	ld.local.u8 	%rs65, [%rd2+7];
	setp.lt.u16 	%p39, %rs65, %rs64;
	min.u16 	%rs66, %rs65, %rs64;
	selp.b64 	%rd46, 7, %rd45, %p39;
	ld.local.u8 	%rs67, [%rd2+8];
	setp.lt.u16 	%p40, %rs67, %rs66;
	selp.b64 	%rd47, 8, %rd46, %p40;
	add.s64 	%rd48, %rd2, %rd47;
	st.local.u8 	[%rd48], %rs56;
	ld.local.u8 	%rs68, [%rd2+3];
	ld.local.u8 	%rs69, [%rd2+4];
	setp.lt.u16 	%p41, %rs69, %rs68;
	min.u16 	%rs70, %rs69, %rs68;
	selp.b64 	%rd49, 4, 3, %p41;
	ld.local.u8 	%rs71, [%rd2+5];
	setp.lt.u16 	%p42, %rs71, %rs70;
	min.u16 	%rs72, %rs71, %rs70;
	selp.b64 	%rd50, 5, %rd49, %p42;
	ld.local.u8 	%rs73, [%rd2+6];
	setp.lt.u16 	%p43, %rs73, %rs72;
	min.u16 	%rs74, %rs73, %rs72;
	selp.b64 	%rd51, 6, %rd50, %p43;
	ld.local.u8 	%rs75, [%rd2+7];
	setp.lt.u16 	%p44, %rs75, %rs74;
	min.u16 	%rs76, %rs75, %rs74;
	selp.b64 	%rd52, 7, %rd51, %p44;
	ld.local.u8 	%rs77, [%rd2+8];
	setp.lt.u16 	%p45, %rs77, %rs76;
	selp.b64 	%rd53, 8, %rd52, %p45;
	add.s64 	%rd54, %rd2, %rd53;
	st.local.u8 	[%rd54], %rs68;
	ld.local.u8 	%rs78, [%rd2+4];
	ld.local.u8 	%rs79, [%rd2+5];
	min.u16 	%rs80, %rs79, %rs78;
	ld.local.u8 	%rs81, [%rd2+6];
	min.u16 	%rs82, %rs81, %rs80;
	ld.local.u8 	%rs83, [%rd2+7];
	min.u16 	%rs84, %rs83, %rs82;
	ld.local.u8 	%rs85, [%rd2+8];
	min.u16 	%rs86, %rs85, %rs84;
	cvta.to.global.u64 	%rd55, %rd3;
	add.s64 	%rd56, %rd55, %rd14;
	st.global.u8 	[%rd56], %rs86;
$L__BB0_18:
	ret;

}


// ===== COMPILED SASS (sm_100) =====

	.target	sm_100

	.elftype	@"ET_EXEC"


//--------------------- .note.nv.tkinfo           --------------------------
	.section	.note.nv.tkinfo,"",@"SHT_NOTE"
	.sectionflags	@"SHF_NOTE_NV_TKINFO"
	.tkinfo
        /*0018*/ 	.word	0x00000002
        /*0030*/ 	.string	""
        /*0030*/ 	.string	"ptxas"
        /*0030*/ 	.string	"Cuda compilation tools, release 13.0, V13.0.88"
        /*0030*/ 	.string	"Build cuda_13.0.r13.0/compiler.36424714_0"
        /*0030*/ 	.string	"-arch sm_100 -m 64 "



//--------------------- .note.nv.cuinfo           --------------------------
	.section	.note.nv.cuinfo,"",@"SHT_NOTE"
	.sectionflags	@"SHF_NOTE_NV_CUINFO"
        /*0018*/ 	.short	0x0002
        /*001a*/ 	.short	0x0064
        /*001c*/ 	.short	0x0082
	.zero		2


//--------------------- .nv.info                  --------------------------
	.section	.nv.info,"",@"SHT_CUDA_INFO"
	.align	4


	//----- nvinfo : EIATTR_REGCOUNT
	.align		4
        /*0000*/ 	.byte	0x04, 0x2f
        /*0002*/ 	.short	(.L_1 - .L_0)
	.align		4
.L_0:
        /*0004*/ 	.word	index@(_Z12FilterKernelPhS_ii)
        /*0008*/ 	.word	0x0000001f


	//----- nvinfo : EIATTR_FRAME_SIZE
	.align		4
.L_1:
        /*000c*/ 	.byte	0x04, 0x11
        /*000e*/ 	.short	(.L_3 - .L_2)
	.align		4
.L_2:
        /*0010*/ 	.word	index@(_Z12FilterKernelPhS_ii)
        /*0014*/ 	.word	0x00000010


	//----- nvinfo : EIATTR_MIN_STACK_SIZE
	.align		4
.L_3:
        /*0018*/ 	.byte	0x04, 0x12
        /*001a*/ 	.short	(.L_5 - .L_4)
	.align		4
.L_4:
        /*001c*/ 	.word	index@(_Z12FilterKernelPhS_ii)
        /*0020*/ 	.word	0x00000010
.L_5:


//--------------------- .nv.compat                --------------------------
	.section	.nv.compat,"",@"SHT_CUDA_COMPAT_INFO"
	.align	4
        /*0000*/ 	.byte	0x02, 0x09, 0x00, 0x00, 0x02, 0x02, 0x01, 0x00, 0x02, 0x05, 0x05, 0x00, 0x03, 0x07, 0x01, 0x01
        /*0010*/ 	.byte	0x02, 0x03, 0x00, 0x00, 0x02, 0x06, 0x01, 0x00, 0x04, 0x0b, 0x08, 0x00, 0x09, 0x00, 0x00, 0x00
        /*0020*/ 	.byte	0x00, 0x00, 0x00, 0x00


//--------------------- .nv.info._Z12FilterKernelPhS_ii --------------------------
	.section	.nv.info._Z12FilterKernelPhS_ii,"",@"SHT_CUDA_INFO"
	.sectionflags	@""
	.align	4


	//----- nvinfo : EIATTR_CUDA_API_VERSION
	.align		4
        /*0000*/ 	.byte	0x04, 0x37
        /*0002*/ 	.short	(.L_7 - .L_6)
.L_6:
        /*0004*/ 	.word	0x00000082


	//----- nvinfo : EIATTR_KPARAM_INFO
	.align		4
.L_7:
        /*0008*/ 	.byte	0x04, 0x17
        /*000a*/ 	.short	(.L_9 - .L_8)
.L_8:
        /*000c*/ 	.word	0x00000000
        /*0010*/ 	.short	0x0003
        /*0012*/ 	.short	0x0014
        /*0014*/ 	.byte	0x00, 0xf0, 0x11, 0x00


	//----- nvinfo : EIATTR_KPARAM_INFO
	.align		4
.L_9:
        /*0018*/ 	.byte	0x04, 0x17
        /*001a*/ 	.short	(.L_11 - .L_10)
.L_10:
        /*001c*/ 	.word	0x00000000
        /*0020*/ 	.short	0x0002
        /*0022*/ 	.short	0x0010
        /*0024*/ 	.byte	0x00, 0xf0, 0x11, 0x00


	//----- nvinfo : EIATTR_KPARAM_INFO
	.align		4
.L_11:
        /*0028*/ 	.byte	0x04, 0x17
        /*002a*/ 	.short	(.L_13 - .L_12)
.L_12:
        /*002c*/ 	.word	0x00000000
        /*0030*/ 	.short	0x0001
        /*0032*/ 	.short	0x0008
        /*0034*/ 	.byte	0x00, 0xf5, 0x21, 0x00


	//----- nvinfo : EIATTR_KPARAM_INFO
	.align		4
.L_13:
        /*0038*/ 	.byte	0x04, 0x17
        /*003a*/ 	.short	(.L_15 - .L_14)
.L_14:
        /*003c*/ 	.word	0x00000000
        /*0040*/ 	.short	0x0000
        /*0042*/ 	.short	0x0000
        /*0044*/ 	.byte	0x00, 0xf5, 0x21, 0x00


	//----- nvinfo : EIATTR_SPARSE_MMA_MASK
	.align		4
.L_15:
        /*0048*/ 	.byte	0x03, 0x50
        /*004a*/ 	.short	0x0000


	//----- nvinfo : EIATTR_MAXREG_COUNT
	.align		4
        /*004c*/ 	.byte	0x03, 0x1b
        /*004e*/ 	.short	0x00ff


	//----- nvinfo : EIATTR_MERCURY_ISA_VERSION
	.align		4
        /*0050*/ 	.byte	0x03, 0x5f
        /*0052*/ 	.short	0x0101


	//----- nvinfo : EIATTR_VRC_CTA_INIT_COUNT
	.align		4
        /*0054*/ 	.byte	0x02, 0x4a
	.zero		1
	.zero		1


	//----- nvinfo : EIATTR_EXIT_INSTR_OFFSETS
	.align		4
        /*0058*/ 	.byte	0x04, 0x1c
        /*005a*/ 	.short	(.L_17 - .L_16)


	//   ....[0]....
.L_16:
        /*005c*/ 	.word	0x000000d0


	//   ....[1]....
        /*0060*/ 	.word	0x00000fb0


	//----- nvinfo : EIATTR_CRS_STACK_SIZE
	.align		4
.L_17:
        /*0064*/ 	.byte	0x04, 0x1e
        /*0066*/ 	.short	(.L_19 - .L_18)
.L_18:
        /*0068*/ 	.word	0x00000000


	//----- nvinfo : EIATTR_CBANK_PARAM_SIZE
	.align		4
.L_19:
        /*006c*/ 	.byte	0x03, 0x19
        /*006e*/ 	.short	0x0018


	//----- nvinfo : EIATTR_PARAM_CBANK
	.align		4
        /*0070*/ 	.byte	0x04, 0x0a
        /*0072*/ 	.short	(.L_21 - .L_20)
	.align		4
.L_20:
        /*0074*/ 	.word	index@(.nv.constant0._Z12FilterKernelPhS_ii)
        /*0078*/ 	.short	0x0380
        /*007a*/ 	.short	0x0018


	//----- nvinfo : EIATTR_SW_WAR
	.align		4
.L_21:
        /*007c*/ 	.byte	0x04, 0x36
        /*007e*/ 	.short	(.L_23 - .L_22)
.L_22:
        /*0080*/ 	.word	0x00000008
.L_23:


//--------------------- .nv.callgraph             --------------------------
	.section	.nv.callgraph,"",@"SHT_CUDA_CALLGRAPH"
	.align	4
	.sectionentsize	8
	.align		4
        /*0000*/ 	.word	0x00000000
	.align		4
        /*0004*/ 	.word	0xffffffff
	.align		4
        /*0008*/ 	.word	0x00000000
	.align		4
        /*000c*/ 	.word	0xfffffffe
	.align		4
        /*0010*/ 	.word	0x00000000
	.align		4
        /*0014*/ 	.word	0xfffffffd
	.align		4
        /*0018*/ 	.word	0x00000000
	.align		4
        /*001c*/ 	.word	0xfffffffc


//--------------------- .text._Z12FilterKernelPhS_ii --------------------------
	.section	.text._Z12FilterKernelPhS_ii,"ax",@progbits
	.align	128
        .global         _Z12FilterKernelPhS_ii
        .type           _Z12FilterKernelPhS_ii,@function
        .size           _Z12FilterKernelPhS_ii,(.L_x_6 - _Z12FilterKernelPhS_ii)
        .other          _Z12FilterKernelPhS_ii,@"STO_CUDA_ENTRY STV_DEFAULT"
_Z12FilterKernelPhS_ii:
.text._Z12FilterKernelPhS_ii:
[----:B------:R-:W0:Y:S01]  /*0000*/  LDC R1, c[0x0][0x37c] ;  /* 0x0000df00ff017b82 */ /* 0x000e220000000800 */
[----:B------:R-:W1:Y:S07]  /*0010*/  S2R R3, SR_TID.Y ;  /* 0x0000000000037919 */ /* 0x000e6e0000002200 */
[----:B------:R-:W1:Y:S01]  /*0020*/  S2UR UR4, SR_CTAID.Y ;  /* 0x00000000000479c3 */ /* 0x000e620000002600 */
[----:B0-----:R-:W-:Y:S01]  /*0030*/  VIADD R1, R1, 0xfffffff0 ;  /* 0xfffffff001017836 */ /* 0x001fe20000000000 */
[----:B------:R-:W0:Y:S06]  /*0040*/  S2R R7, SR_TID.X ;  /* 0x0000000000077919 */ /* 0x000e2c0000002100 */
[----:B------:R-:W1:Y:S08]  /*0050*/  LDC R12, c[0x0][0x364] ;  /* 0x0000d900ff0c7b82 */ /* 0x000e700000000800 */
[----:B------:R-:W0:Y:S08]  /*0060*/  S2UR UR5, SR_CTAID.X ;  /* 0x00000000000579c3 */ /* 0x000e300000002500 */
[----:B------:R-:W0:Y:S08]  /*0070*/  LDC R10, c[0x0][0x360] ;  /* 0x0000d800ff0a7b82 */ /* 0x000e300000000800 */
[----:B------:R-:W2:Y:S01]  /*0080*/  LDC.64 R4, c[0x0][0x390] ;  /* 0x0000e400ff047b82 */ /* 0x000ea20000000a00 */
[----:B-1----:R-:W-:-:S02]  /*0090*/  IMAD R12, R12, UR4, R3 ;  /* 0x000000040c0c7c24 */ /* 0x002fc4000f8e0203 */
[----:B0-----:R-:W-:-:S03]  /*00a0*/  IMAD R10, R10, UR5, R7 ;  /* 0x000000050a0a7c24 */ /* 0x001fc6000f8e0207 */
[----:B--2---:R-:W-:-:S04]  /*00b0*/  ISETP.GE.U32.AND P0, PT, R12, R4, PT ;  /* 0x000000040c00720c */ /* 0x004fc80003f06070 */
[----:B------:R-:W-:-:S13]  /*00c0*/  ISETP.GE.U32.OR P0, PT, R10, R5, P0 ;  /* 0x000000050a00720c */ /* 0x000fda0000706470 */
[----:B------:R-:W-:Y:S05]  /*00d0*/  @P0 EXIT ;  /* 0x000000000000094d */ /* 0x000fea0003800000 */
[----:B------:R-:W-:Y:S01]  /*00e0*/  ISETP.NE.AND P0, PT, R10, RZ, PT ;  /* 0x000000ff0a00720c */ /* 0x000fe20003f05270 */
[----:B------:R-:W-:Y:S01]  /*00f0*/  BSSY.RECONVERGENT B0, `(.L_x_0) ;  /* 0x0000019000007945 */ /* 0x000fe20003800200 */
[----:B------:R-:W0:Y:S03]  /*0100*/  LDCU.64 UR4, c[0x0][0x358] ;  /* 0x00006b00ff0477ac */ /* 0x000e260008000a00 */
[----:B------:R-:W-:Y:S01]  /*0110*/  BSSY.RELIABLE B1, `(.L_x_1) ;  /* 0x0000010000017945 */ /* 0x000fe20003800100 */
[----:B------:R-:W-:-:S13]  /*0120*/  ISETP.EQ.OR P1, PT, R12, RZ, !P0 ;  /* 0x000000ff0c00720c */ /* 0x000fda0004722670 */
[----:B------:R-:W-:Y:S05]  /*0130*/  @P1 BRA `(.L_x_2) ;  /* 0x0000000000201947 */ /* 0x000fea0003800000 */
[----:B------:R-:W1:Y:S01]  /*0140*/  LDCU.64 UR6, c[0x0][0x380] ;  /* 0x00007000ff0677ac */ /* 0x000e620008000a00 */
[----:B------:R-:W-:-:S04]  /*0150*/  VIADD R0, R12, 0xffffffff ;  /* 0xffffffff0c007836 */ /* 0x000fc80000000000 */
[----:B------:R-:W-:-:S04]  /*0160*/  IMAD R0, R0, R5, R10 ;  /* 0x0000000500007224 */ /* 0x000fc800078e020a */
[----:B------:R-:W-:-:S05]  /*0170*/  VIADD R0, R0, 0xffffffff ;  /* 0xffffffff00007836 */ /* 0x000fca0000000000 */
[----:B-1----:R-:W-:-:S05]  /*0180*/  IADD3 R2, P1, PT, R0, UR6, RZ ;  /* 0x0000000600027c10 */ /* 0x002fca000ff3e0ff */
[----:B------:R-:W-:-:S05]  /*0190*/  IMAD.X R3, RZ, RZ, UR7, P1 ;  /* 0x00000007ff037e24 */ /* 0x000fca00088e06ff */
[----:B0-----:R0:W5:Y:S01]  /*01a0*/  LDG.E.U8 R11, desc[UR4][R2.64] ;  /* 0x00000004020b7981 */ /* 0x001162000c1e1100 */
[----:B------:R-:W-:Y:S05]  /*01b0*/  BRA `(.L_x_3) ;  /* 0x0000000000147947 */ /* 0x000fea0003800000 */
.L_x_2:
[----:B------:R-:W-:Y:S02]  /*01c0*/  ISETP.NE.AND P1, PT, R12, RZ, PT ;  /* 0x000000ff0c00720c */ /* 0x000fe40003f25270 */
[----:B------:R-:W-:Y:S02]  /*01d0*/  PRMT R11, RZ, 0x7610, R11 ;  /* 0x00007610ff0b7816 */ /* 0x000fe4000000000b */
[----:B------:R-:W-:-:S09]  /*01e0*/  PRMT R2, RZ, 0x7610, R2 ;  /* 0x00007610ff027816 */ /* 0x000fd20000000002 */
[----:B------:R-:W-:Y:S05]  /*01f0*/  @!P1 BREAK.RELIABLE B1 ;  /* 0x0000000000019942 */ /* 0x000fea0003800100 */
[----:B------:R-:W-:Y:S05]  /*0200*/  @!P1 BRA `(.L_x_4) ;  /* 0x00000000001c9947 */ /* 0x000fea0003800000 */
.L_x_3:
[----:B0-----:R-:W-:Y:S05]  /*0210*/  BSYNC.RELIABLE B1 ;  /* 0x0000000000017941 */ /* 0x001fea0003800100 */
.L_x_1:
[----:B------:R-:W0:Y:S01]  /*0220*/  LDCU.64 UR6, c[0x0][0x380] ;  /* 0x00007000ff0677ac */ /* 0x000e220008000a00 */
[----:B------:R-:W-:-:S04]  /*0230*/  VIADD R0, R12, 0xffffffff ;  /* 0xffffffff0c007836 */ /* 0x000fc80000000000 */
[----:B------:R-:W-:-:S05]  /*0240*/  IMAD R0, R0, R5, R10 ;  /* 0x0000000500007224 */ /* 0x000fca00078e020a */
[----:B0-----:R-:W-:-:S05]  /*0250*/  IADD3 R2, P1, PT, R0, UR6, RZ ;  /* 0x0000000600027c10 */ /* 0x001fca000ff3e0ff */
[----:B------:R-:W-:-:S05]  /*0260*/  IMAD.X R3, RZ, RZ, UR7, P1 ;  /* 0x00000007ff037e24 */ /* 0x000fca00088e06ff */
[----:B------:R1:W5:Y:S03]  /*0270*/  LDG.E.U8 R2, desc[UR4][R2.64] ;  /* 0x0000000402027981 */ /* 0x000366000c1e1100 */
.L_x_4:
[----:B0-----:R-:W-:Y:S05]  /*0280*/  BSYNC.RECONVERGENT B0 ;  /* 0x0000000000007941 */ /* 0x001fea0003800200 */
.L_x_0:
[----:B------:R-:W-:Y:S05]  /*0290*/  WARPSYNC.ALL ;  /* 0x0000000000007948 */ /* 0x000fea0003800000 */
[----:B-1----:R-:W-:Y:S01]  /*02a0*/  VIADD R3, R5, 0xffffffff ;  /* 0xffffffff05037836 */ /* 0x002fe20000000000 */
[----:B------:R-:W0:Y:S01]  /*02b0*/  LDCU.64 UR6, c[0x0][0x380] ;  /* 0x00007000ff0677ac */ /* 0x000e220008000a00 */
[----:B------:R-:W1:Y:S01]  /*02c0*/  @P0 LDC.64 R8, c[0x0][0x380] ;  /* 0x0000e000ff080b82 */ /* 0x000e620000000a00 */
[----:B------:R-:W-:Y:S01]  /*02d0*/  IMAD R20, R12, R5, R10 ;  /* 0x000000050c147224 */ /* 0x000fe200078e020a */
[----:B------:R-:W-:Y:S02]  /*02e0*/  PRMT R6, RZ, 0x7610, R6 ;  /* 0x00007610ff067816 */ /* 0x000fe40000000006 */
[----:B------:R-:W-:Y:S01]  /*02f0*/  ISETP.NE.AND P1, PT, R10, R3, PT ;  /* 0x000000030a00720c */ /* 0x000fe20003f25270 */
[----:B------:R-:W-:-:S02]  /*0300*/  VIADD R3, R4, 0xffffffff ;  /* 0xffffffff04037836 */ /* 0x000fc40000000000 */
[----:B------:R-:W-:Y:S01]  /*0310*/  @P0 VIADD R19, R20, 0xffffffff ;  /* 0xffffffff14130836 */ /* 0x000fe20000000000 */
[C---:B------:R-:W-:Y:S02]  /*0320*/  ISETP.EQ.OR P3, PT, R12.reuse, RZ, !P1 ;  /* 0x000000ff0c00720c */ /* 0x040fe40004f62670 */
[----:B------:R-:W-:-:S11]  /*0330*/  ISETP.NE.AND P2, PT, R12, R3, PT ;  /* 0x000000030c00720c */ /* 0x000fd60003f45270 */
[----:B------:R-:W-:Y:S01]  /*0340*/  @!P3 VIADD R0, R12, 0xffffffff ;  /* 0xffffffff0c00b836 */ /* 0x000fe20000000000 */
[----:B-1----:R-:W-:-:S03]  /*0350*/  @P0 IADD3 R18, P5, PT, R19, R8, RZ ;  /* 0x0000000813120210 */ /* 0x002fc60007fbe0ff */
[----:B------:R-:W-:-:S04]  /*0360*/  @!P3 IMAD R0, R0, R5, R10 ;  /* 0x000000050000b224 */ /* 0x000fc800078e020a */
[----:B------:R-:W-:-:S05]  /*0370*/  @!P3 VIADD R16, R0, 0x1 ;  /* 0x000000010010b836 */ /* 0x000fca0000000000 */
[----:B0-----:R-:W-:-:S05]  /*0380*/  @!P3 IADD3 R16, P4, PT, R16, UR6, RZ ;  /* 0x000000061010bc10 */ /* 0x001fca000ff9e0ff */
[----:B------:R-:W-:Y:S01]  /*0390*/  @!P3 IMAD.X R17, RZ, RZ, UR7, P4 ;  /* 0x00000007ff11be24 */ /* 0x000fe2000a0e06ff */
[----:B------:R-:W-:Y:S01]  /*03a0*/  ISETP.EQ.OR P4, PT, R10, RZ, !P2 ;  /* 0x000000ff0a00720c */ /* 0x000fe20005782670 */
[----:B------:R-:W-:Y:S01]  /*03b0*/  @P0 IMAD.X R19, RZ, RZ, R9, P5 ;  /* 0x000000ffff130224 */ /* 0x000fe200028e0609 */
[----:B------:R-:W-:Y:S01]  /*03c0*/  PRMT R4, RZ, 0x7610, R4 ;  /* 0x00007610ff047816 */ /* 0x000fe20000000004 */
[----:B------:R-:W-:Y:S01]  /*03d0*/  @P1 VIADD R14, R20, 0x1 ;  /* 0x00000001140e1836 */ /* 0x000fe20000000000 */
[----:B------:R0:W2:Y:S04]  /*03e0*/  @!P3 LDG.E.U8 R6, desc[UR4][R16.64] ;  /* 0x000000041006b981 */ /* 0x0000a8000c1e1100 */
[----:B------:R1:W3:Y:S01]  /*03f0*/  @P0 LDG.E.U8 R4, desc[UR4][R18.64] ;  /* 0x0000000412040981 */ /* 0x0002e2000c1e1100 */
[----:B------:R-:W-:-:S02]  /*0400*/  PLOP3.LUT P0, PT, PT, PT, PT, 0x80, 0x8 ;  /* 0x000000000008781c */ /* 0x000fc40003f0f070 */
[----:B------:R-:W-:Y:S02]  /*0410*/  @P2 PLOP3.LUT P0, PT, P1, PT, PT, 0x8, 0x80 ;  /* 0x000000000080281c */ /* 0x000fe40000f0e170 */
[-C--:B------:R-:W-:Y:S01]  /*0420*/  @!P4 IMAD R3, R12, R5.reuse, R5 ;  /* 0x000000050c03c224 */ /* 0x080fe200078e0205 */
[----:B------:R-:W-:Y:S02]  /*0430*/  IADD3 R22, P3, PT, R20, UR6, RZ ;  /* 0x0000000614167c10 */ /* 0x000fe4000ff7e0ff */
[----:B------:R-:W-:Y:S02]  /*0440*/  @P1 IADD3 R14, P5, PT, R14, UR6, RZ ;  /* 0x000000060e0e1c10 */ /* 0x000fe4000ffbe0ff */
[----:B------:R-:W-:Y:S01]  /*0450*/  @!P4 IADD3 R3, PT, PT, R10, -0x1, R3 ;  /* 0xffffffff0a03c810 */ /* 0x000fe20007ffe003 */
[----:B------:R-:W-:Y:S01]  /*0460*/  IMAD.X R23, RZ, RZ, UR7, P3 ;  /* 0x00000007ff177e24 */ /* 0x000fe200098e06ff */
[----:B------:R-:W-:Y:S01]  /*0470*/  PRMT R8, RZ, 0x7610, R8 ;  /* 0x00007610ff087816 */ /* 0x000fe20000000008 */
[----:B------:R-:W-:Y:S01]  /*0480*/  @P1 IMAD.X R15, RZ, RZ, UR7, P5 ;  /* 0x00000007ff0f1e24 */ /* 0x000fe2000a8e06ff */
[----:B0-----:R-:W-:Y:S01]  /*0490*/  @!P4 IADD3 R16, P3, PT, R3, UR6, RZ ;  /* 0x000000060310cc10 */ /* 0x001fe2000ff7e0ff */
[--C-:B-1----:R-:W-:Y:S01]  /*04a0*/  @P2 IMAD.IADD R18, R20, 0x1, R5.reuse ;  /* 0x0000000114122824 */ /* 0x102fe200078e0205 */
[----:B------:R-:W-:Y:S01]  /*04b0*/  PRMT R28, RZ, 0x7610, R28 ;  /* 0x00007610ff1c7816 */ /* 0x000fe2000000001c */
[----:B------:R-:W4:Y:S01]  /*04c0*/  LDG.E.U8 R0, desc[UR4][R22.64] ;  /* 0x0000000416007981 */ /* 0x000f22000c1e1100 */
[----:B------:R-:W-:-:S02]  /*04d0*/  @!P0 IMAD R5, R12, R5, R5 ;  /* 0x000000050c058224 */ /* 0x000fc400078e0205 */
[----:B------:R-:W-:Y:S01]  /*04e0*/  @!P4 IMAD.X R17, RZ, RZ, UR7, P3 ;  /* 0x00000007ff11ce24 */ /* 0x000fe200098e06ff */
[----:B------:R2:W4:Y:S01]  /*04f0*/  @P1 LDG.E.U8 R8, desc[UR4][R14.64] ;  /* 0x000000040e081981 */ /* 0x000522000c1e1100 */
[----:B------:R-:W-:Y:S02]  /*0500*/  @P2 IADD3 R18, P1, PT, R18, UR6, RZ ;  /* 0x0000000612122c10 */ /* 0x000fe4000ff3e0ff */
[----:B------:R-:W-:Y:S01]  /*0510*/  PRMT R3, RZ, 0x7610, R3 ;  /* 0x00007610ff037816 */ /* 0x000fe20000000003 */
[----:B------:R-:W4:Y:S01]  /*0520*/  @!P4 LDG.E.U8 R28, desc[UR4][R16.64] ;  /* 0x00000004101cc981 */ /* 0x000f22000c1e1100 */
[----:B------:R-:W-:Y:S01]  /*0530*/  @!P0 IADD3 R10, PT, PT, R10, 0x1, R5 ;  /* 0x000000010a0a8810 */ /* 0x000fe20007ffe005 */
[----:B------:R-:W-:-:S03]  /*0540*/  @P2 IMAD.X R19, RZ, RZ, UR7, P1 ;  /* 0x00000007ff132e24 */ /* 0x000fc600088e06ff */
[----:B------:R-:W-:Y:S02]  /*0550*/  @!P0 IADD3 R26, P1, PT, R10, UR6, RZ ;  /* 0x000000060a1a8c10 */ /* 0x000fe4000ff3e0ff */
[----:B------:R0:W4:Y:S01]  /*0560*/  @P2 LDG.E.U8 R3, desc[UR4][R18.64] ;  /* 0x0000000412032981 */ /* 0x000122000c1e1100 */
[----:B------:R-:W-:Y:S02]  /*0570*/  PRMT R5, RZ, 0x7610, R5 ;  /* 0x00007610ff057816 */ /* 0x000fe40000000005 */
[----:B------:R-:W-:Y:S01]  /*0580*/  @!P0 IMAD.X R27, RZ, RZ, UR7, P1 ;  /* 0x00000007ff1b8e24 */ /* 0x000fe200088e06ff */
[----:B-----5:R-:W-:Y:S01]  /*0590*/  LOP3.LUT R10, R2, 0xff, RZ, 0xc0, !PT ;  /* 0x000000ff020a7812 */ /* 0x020fe200078ec0ff */
[----:B------:R1:W-:Y:S01]  /*05a0*/  STL.U8 [R1+0x1], R2 ;  /* 0x0000010201007387 */ /* 0x0003e20000100000 */
[----:B------:R-:W-:Y:S01]  /*05b0*/  LOP3.LUT R12, R11, 0xff, RZ, 0xc0, !PT ;  /* 0x000000ff0b0c7812 */ /* 0x000fe200078ec0ff */
[----:B------:R-:W1:Y:S02]  /*05c0*/  LDCU.64 UR6, c[0x0][0x388] ;  /* 0x00007100ff0677ac */ /* 0x000e640008000a00 */
[----:B------:R4:W4:Y:S01]  /*05d0*/  @!P0 LDG.E.U8 R5, desc[UR4][R26.64] ;  /* 0x000000041a058981 */ /* 0x000922000c1e1100 */
[----:B------:R-:W-:-:S02]  /*05e0*/  VIMNMX.U16x2 R24, PT, PT, R10, R12, PT ;  /* 0x0000000c0a187248 */ /* 0x000fc40003fe0200 */
[----:B------:R-:W-:Y:S02]  /*05f0*/  ISETP.GE.U32.AND P0, PT, R10, R12, PT ;  /* 0x0000000c0a00720c */ /* 0x000fe40003f06070 */
[----:B------:R-:W-:Y:S02]  /*0600*/  LOP3.LUT R7, R24, 0xffff, RZ, 0xc0, !PT ;  /* 0x0000ffff18077812 */ /* 0x000fe400078ec0ff */
[----:B------:R-:W-:Y:S02]  /*0610*/  SEL R13, RZ, 0x1, P0 ;  /* 0x00000001ff0d7807 */ /* 0x000fe40000000000 */
[----:B--2---:R-:W-:Y:S01]  /*0620*/  LOP3.LUT R14, R6, 0xff, RZ, 0xc0, !PT ;  /* 0x000000ff060e7812 */ /* 0x004fe200078ec0ff */
[----:B------:R2:W-:Y:S03]  /*0630*/  STL.U8 [R1+0x2], R6 ;  /* 0x0000020601007387 */ /* 0x0005e60000100000 */
[----:B0-----:R-:W-:Y:S01]  /*0640*/  VIMNMX.U16x2 R18, PT, PT, R14, R24, PT ;  /* 0x000000180e127248 */ /* 0x001fe20003fe0200 */
[----:B---3--:R0:W-:Y:S01]  /*0650*/  STL.U8 [R1+0x3], R4 ;  /* 0x0000030401007387 */ /* 0x0081e20000100000 */
[----:B------:R-:W-:-:S02]  /*0660*/  LOP3.LUT R16, R4, 0xff, RZ, 0xc0, !PT ;  /* 0x000000ff04107812 */ /* 0x000fc400078ec0ff */
[----:B------:R-:W-:Y:S02]  /*0670*/  ISETP.GE.U32.AND P1, PT, R14, R7, PT ;  /* 0x000000070e00720c */ /* 0x000fe40003f26070 */
[----:B------:R-:W-:Y:S02]  /*0680*/  VIMNMX.U16x2 R22, PT, PT, R16, R18, PT ;  /* 0x0000001210167248 */ /* 0x000fe40003fe0200 */
[----:B------:R-:W-:Y:S02]  /*0690*/  LOP3.LUT R7, R18, 0xffff, RZ, 0xc0, !PT ;  /* 0x0000ffff12077812 */ /* 0x000fe400078ec0ff */
[----:B------:R-:W-:Y:S02]  /*06a0*/  LOP3.LUT R9, R22, 0xffff, RZ, 0xc0, !PT ;  /* 0x0000ffff16097812 */ /* 0x000fe400078ec0ff */
[----:B------:R-:W-:Y:S02]  /*06b0*/  ISETP.GE.U32.AND P0, PT, R16, R7, PT ;  /* 0x000000071000720c */ /* 0x000fe40003f06070 */
[C---:B----4-:R-:W-:Y:S01]  /*06c0*/  VIMNMX.U16x2 R26, PT, PT, R0.reuse, R22, PT ;  /* 0x00000016001a7248 */ /* 0x050fe20003fe0200 */
[----:B------:R-:W-:Y:S01]  /*06d0*/  STL.U8 [R1+0x4], R0 ;  /* 0x0000040001007387 */ /* 0x000fe20000100000 */
[----:B------:R-:W-:-:S02]  /*06e0*/  ISETP.GE.U32.AND P2, PT, R0, R9, PT ;  /* 0x000000090000720c */ /* 0x000fc40003f46070 */
[----:B------:R-:W-:Y:S01]  /*06f0*/  LOP3.LUT R24, R8, 0xff, RZ, 0xc0, !PT ;  /* 0x000000ff08187812 */ /* 0x000fe200078ec0ff */
[----:B------:R3:W-:Y:S01]  /*0700*/  STL.U8 [R1+0x5], R8 ;  /* 0x0000050801007387 */ /* 0x0007e20000100000 */
[----:B------:R-:W-:Y:S02]  /*0710*/  SEL R9, R13, 0x2, P1 ;  /* 0x000000020d097807 */ /* 0x000fe40000800000 */
[----:B------:R-:W-:Y:S01]  /*0720*/  LOP3.LUT R7, R26, 0xffff, RZ, 0xc0, !PT ;  /* 0x0000ffff1a077812 */ /* 0x000fe200078ec0ff */
[----:B------:R-:W-:Y:S01]  /*0730*/  STL.U8 [R1+0x6], R28 ;  /* 0x0000061c01007387 */ /* 0x000fe20000100000 */
[----:B------:R-:W-:Y:S02]  /*0740*/  VIMNMX.U16x2 R12, PT, PT, R24, R26, PT ;  /* 0x0000001a180c7248 */ /* 0x000fe40003fe0200 */
[----:B------:R-:W-:Y:S02]  /*0750*/  LOP3.LUT R10, R28, 0xff, RZ, 0xc0, !PT ;  /* 0x000000ff1c0a7812 */ /* 0x000fe400078ec0ff */
[----:B------:R-:W-:Y:S01]  /*0760*/  SEL R9, R9, 0x3, P0 ;  /* 0x0000000309097807 */ /* 0x000fe20000000000 */
[----:B------:R4:W-:Y:S01]  /*0770*/  STL.U8 [R1+0x7], R3 ;  /* 0x0000070301007387 */ /* 0x0009e20000100000 */
[----:B------:R-:W-:-:S02]  /*0780*/  ISETP.GE.U32.AND P0, PT, R24, R7, PT ;  /* 0x000000071800720c */ /* 0x000fc40003f06070 */
[----:B------:R-:W-:Y:S02]  /*0790*/  VIMNMX.U16x2 R16, PT, PT, R10, R12, PT ;  /* 0x0000000c0a107248 */ /* 0x000fe40003fe0200 */
[----:B------:R-:W-:Y:S02]  /*07a0*/  LOP3.LUT R7, R12, 0xffff, RZ, 0xc0, !PT ;  /* 0x0000ffff0c077812 */ /* 0x000fe400078ec0ff */
[----:B------:R-:W-:Y:S02]  /*07b0*/  SEL R12, R9, 0x4, P2 ;  /* 0x00000004090c7807 */ /* 0x000fe40001000000 */
[----:B------:R-:W-:Y:S01]  /*07c0*/  LOP3.LUT R14, R3, 0xff, RZ, 0xc0, !PT ;  /* 0x000000ff030e7812 */ /* 0x000fe200078ec0ff */
[----:B------:R4:W-:Y:S01]  /*07d0*/  STL.U8 [R1+0x8], R5 ;  /* 0x0000080501007387 */ /* 0x0009e20000100000 */
[----:B------:R-:W-:Y:S02]  /*07e0*/  LOP3.LUT R13, R16, 0xffff, RZ, 0xc0, !PT ;  /* 0x0000ffff100d7812 */ /* 0x000fe400078ec0ff */
[----:B------:R-:W-:-:S02]  /*07f0*/  ISETP.GE.U32.AND P1, PT, R10, R7, PT ;  /* 0x000000070a00720c */ /* 0x000fc40003f26070 */
[----:B------:R-:W-:Y:S02]  /*0800*/  SEL R12, R12, 0x5, P0 ;  /* 0x000000050c0c7807 */ /* 0x000fe40000000000 */
[C---:B------:R-:W-:Y:S02]  /*0810*/  VIMNMX.U16x2 R9, PT, PT, R14.reuse, R16, PT ;  /* 0x000000100e097248 */ /* 0x040fe40003fe0200 */
[----:B------:R-:W-:Y:S02]  /*0820*/  ISETP.GE.U32.AND P0, PT, R14, R13, PT ;  /* 0x0000000d0e00720c */ /* 0x000fe40003f06070 */
[----:B------:R-:W-:Y:S02]  /*0830*/  SEL R12, R12, 0x6, P1 ;  /* 0x000000060c0c7807 */ /* 0x000fe40000800000 */
[----:B------:R-:W-:Y:S02]  /*0840*/  LOP3.LUT R7, R5, 0xff, RZ, 0xc0, !PT ;  /* 0x000000ff05077812 */ /* 0x000fe400078ec0ff */
[----:B------:R-:W-:-:S02]  /*0850*/  LOP3.LUT R10, R9, 0xffff, RZ, 0xc0, !PT ;  /* 0x0000ffff090a7812 */ /* 0x000fc400078ec0ff */
[----:B------:R-:W-:Y:S02]  /*0860*/  SEL R9, R12, 0x7, P0 ;  /* 0x000000070c097807 */ /* 0x000fe40000000000 */
[----:B------:R-:W-:-:S04]  /*0870*/  ISETP.GE.U32.AND P0, PT, R7, R10, PT ;  /* 0x0000000a0700720c */ /* 0x000fc80003f06070 */
[----:B------:R-:W-:-:S05]  /*0880*/  SEL R10, R9, 0x8, P0 ;  /* 0x00000008090a7807 */ /* 0x000fca0000000000 */
[----:B------:R-:W-:-:S05]  /*0890*/  IMAD.IADD R9, R1, 0x1, R10 ;  /* 0x0000000101097824 */ /* 0x000fca00078e020a */
[----:B------:R4:W-:Y:S04]  /*08a0*/  STL.U8 [R9], R11 ;  /* 0x0000000b09007387 */ /* 0x0009e80000100000 */
[----:B-1----:R-:W4:Y:S04]  /*08b0*/  LDL.U8 R2, [R1+0x1] ;  /* 0x0000010001027983 */ /* 0x002f280000100000 */
[----:B------:R-:W4:Y:S04]  /*08c0*/  LDL.U8 R14, [R1+0x2] ;  /* 0x00000200010e7983 */ /* 0x000f280000100000 */
[----:B------:R-:W4:Y:S04]  /*08d0*/  LDL.U8 R12, [R1+0x3] ;  /* 0x00000300010c7983 */ /* 0x000f280000100000 */
[----:B--2---:R-:W2:Y:S04]  /*08e0*/  LDL.U8 R6, [R1+0x4] ;  /* 0x0000040001067983 */ /* 0x004ea80000100000 */
[----:B------:R-:W2:Y:S04]  /*08f0*/  LDL.U8 R10, [R1+0x5] ;  /* 0x00000500010a7983 */ /* 0x000ea80000100000 */
[----:B0-----:R-:W2:Y:S04]  /*0900*/  LDL.U8 R4, [R1+0x6] ;  /* 0x0000060001047983 */ /* 0x001ea80000100000 */
[----:B---3--:R-:W3:Y:S04]  /*0910*/  LDL.U8 R8, [R1+0x7] ;  /* 0x0000070001087983 */ /* 0x008ee80000100000 */
[----:B------:R-:W3:Y:S01]  /*0920*/  LDL.U8 R7, [R1+0x8] ;  /* 0x0000080001077983 */ /* 0x000ee20000100000 */
[----:B----4-:R-:W-:Y:S01]  /*0930*/  IMAD.MOV.U32 R3, RZ, RZ, 0x2 ;  /* 0x00000002ff037424 */ /* 0x010fe200078e00ff */
[----:B------:R-:W-:-:S02]  /*0940*/  VIMNMX.U16x2 R18, PT, PT, R14, R2, PT ;  /* 0x000000020e127248 */ /* 0x000fc40003fe0200 */
[----:B------:R-:W-:Y:S02]  /*0950*/  ISETP.GE.U32.AND P0, PT, R14, R2, PT ;  /* 0x000000020e00720c */ /* 0x000fe40003f06070 */
[----:B------:R-:W-:Y:S02]  /*0960*/  VIMNMX.U16x2 R0, PT, PT, R12, R18, PT ;  /* 0x000000120c007248 */ /* 0x000fe40003fe0200 */
[----:B------:R-:W-:Y:S02]  /*0970*/  LOP3.LUT R5, R18, 0xffff, RZ, 0xc0, !PT ;  /* 0x0000ffff12057812 */ /* 0x000fe400078ec0ff */
[----:B--2---:R-:W-:Y:S02]  /*0980*/  VIMNMX.U16x2 R16, PT, PT, R6, R0, PT ;  /* 0x0000000006107248 */ /* 0x004fe40003fe0200 */
[----:B------:R-:W-:Y:S02]  /*0990*/  ISETP.GE.U32.AND P1, PT, R12, R5, PT ;  /* 0x000000050c00720c */ /* 0x000fe40003f26070 */
[----:B------:R-:W-:-:S02]  /*09a0*/  VIMNMX.U16x2 R9, PT, PT, R10, R16, PT ;  /* 0x000000100a097248 */ /* 0x000fc40003fe0200 */
[----:B------:R-:W-:Y:S02]  /*09b0*/  LOP3.LUT R5, R16, 0xffff, RZ, 0xc0, !PT ;  /* 0x0000ffff10057812 */ /* 0x000fe400078ec0ff */
[----:B------:R-:W-:Y:S02]  /*09c0*/  PRMT R14, R9, 0x7610, R14 ;  /* 0x00007610090e7816 */ /* 0x000fe4000000000e */
[----:B------:R-:W-:Y:S02]  /*09d0*/  LOP3.LUT R9, R0, 0xffff, RZ, 0xc0, !PT ;  /* 0x0000ffff00097812 */ /* 0x000fe400078ec0ff */
[----:B------:R-:W-:Y:S02]  /*09e0*/  SEL R0, R3, 0x1, !P0 ;  /* 0x0000000103007807 */ /* 0x000fe40004000000 */
[----:B------:R-:W-:Y:S02]  /*09f0*/  VIMNMX.U16x2 R11, PT, PT, R4, R14, PT ;  /* 0x0000000e040b7248 */ /* 0x000fe40003fe0200 */
[----:B------:R-:W-:-:S02]  /*0a00*/  ISETP.GE.U32.AND P0, PT, R6, R9, PT ;  /* 0x000000090600720c */ /* 0x000fc40003f06070 */
[----:B------:R-:W-:Y:S02]  /*0a10*/  SEL R6, R0, 0x3, P1 ;  /* 0x0000000300067807 */ /* 0x000fe40000800000 */
[----:B------:R-:W-:Y:S02]  /*0a20*/  PRMT R0, R11, 0x7610, R0 ;  /* 0x000076100b007816 */ /* 0x000fe40000000000 */
[----:B------:R-:W-:Y:S02]  /*0a30*/  LOP3.LUT R9, R14, 0xffff, RZ, 0xc0, !PT ;  /* 0x0000ffff0e097812 */ /* 0x000fe400078ec0ff */
[----:B------:R-:W-:Y:S02]  /*0a40*/  ISETP.GE.U32.AND P1, PT, R10, R5, PT ;  /* 0x000000050a00720c */ /* 0x000fe40003f26070 */
[----:B------:R-:W-:Y:S02]  /*0a50*/  SEL R6, R6, 0x4, P0 ;  /* 0x0000000406067807 */ /* 0x000fe40000000000 */
[----:B---3--:R-:W-:-:S02]  /*0a60*/  VIMNMX.U16x2 R10, PT, PT, R8, R0, PT ;  /* 0x00000000080a7248 */ /* 0x008fc40003fe0200 */
[----:B------:R-:W-:Y:S02]  /*0a70*/  ISETP.GE.U32.AND P0, PT, R4, R9, PT ;  /* 0x000000090400720c */ /* 0x000fe40003f06070 */
[----:B------:R-:W-:Y:S02]  /*0a80*/  LOP3.LUT R5, R0, 0xffff, RZ, 0xc0, !PT ;  /* 0x0000ffff00057812 */ /* 0x000fe400078ec0ff */
[----:B------:R-:W-:Y:S02]  /*0a90*/  SEL R4, R6, 0x5, P1 ;  /* 0x0000000506047807 */ /* 0x000fe40000800000 */
[----:B------:R-:W-:Y:S02]  /*0aa0*/  PRMT R0, R10, 0x7610, R0 ;  /* 0x000076100a007816 */ /* 0x000fe40000000000 */
[----:B------:R-:W-:Y:S02]  /*0ab0*/  ISETP.GE.U32.AND P1, PT, R8, R5, PT ;  /* 0x000000050800720c */ /* 0x000fe40003f26070 */
[----:B------:R-:W-:-:S02]  /*0ac0*/  SEL R4, R4, 0x6, P0 ;  /* 0x0000000604047807 */ /* 0x000fc40000000000 */
[----:B------:R-:W-:Y:S02]  /*0ad0*/  LOP3.LUT R0, R0, 0xffff, RZ, 0xc0, !PT ;  /* 0x0000ffff00007812 */ /* 0x000fe400078ec0ff */
[----:B------:R-:W-:Y:S02]  /*0ae0*/  SEL R4, R4, 0x7, P1 ;  /* 0x0000000704047807 */ /* 0x000fe40000800000 */
[----:B------:R-:W-:-:S04]  /*0af0*/  ISETP.GE.U32.AND P0, PT, R7, R0, PT ;  /* 0x000000000700720c */ /* 0x000fc80003f06070 */
[----:B------:R-:W-:-:S05]  /*0b00*/  SEL R0, R4, 0x8, P0 ;  /* 0x0000000804007807 */ /* 0x000fca0000000000 */
[----:B------:R-:W-:-:S05]  /*0b10*/  IMAD.IADD R9, R1, 0x1, R0 ;  /* 0x0000000101097824 */ /* 0x000fca00078e0200 */
[----:B------:R0:W-:Y:S04]  /*0b20*/  STL.U8 [R9], R2 ;  /* 0x0000000209007387 */ /* 0x0001e80000100000 */
[----:B------:R-:W2:Y:S04]  /*0b30*/  LDL.U8 R16, [R1+0x2] ;  /* 0x0000020001107983 */ /* 0x000ea80000100000 */
[----:B------:R-:W2:Y:S04]  /*0b40*/  LDL.U8 R6, [R1+0x3] ;  /* 0x0000030001067983 */ /* 0x000ea80000100000 */
[----:B------:R-:W3:Y:S04]  /*0b50*/  LDL.U8 R10, [R1+0x4] ;  /* 0x00000400010a7983 */ /* 0x000ee80000100000 */
[----:B------:R-:W4:Y:S04]  /*0b60*/  LDL.U8 R8, [R1+0x5] ;  /* 0x0000050001087983 */ /* 0x000f280000100000 */
[----:B------:R-:W4:Y:S04]  /*0b70*/  LDL.U8 R0, [R1+0x6] ;  /* 0x0000060001007983 */ /* 0x000f280000100000 */
[----:B------:R-:W4:Y:S04]  /*0b80*/  LDL.U8 R4, [R1+0x7] ;  /* 0x0000070001047983 */ /* 0x000f280000100000 */
[----:B------:R-:W4:Y:S01]  /*0b90*/  LDL.U8 R5, [R1+0x8] ;  /* 0x0000080001057983 */ /* 0x000f220000100000 */
[----:B--2---:R-:W-:-:S02]  /*0ba0*/  VIMNMX.U16x2 R14, PT, PT, R6, R16, PT ;  /* 0x00000010060e7248 */ /* 0x004fc40003fe0200 */
[----:B------:R-:W-:Y:S02]  /*0bb0*/  ISETP.GE.U32.AND P0, PT, R6, R16, PT ;  /* 0x000000100600720c */ /* 0x000fe40003f06070 */
[----:B---3--:R-:W-:-:S04]  /*0bc0*/  VIMNMX.U16x2 R7, PT, PT, R10, R14, PT ;  /* 0x0000000e0a077248 */ /* 0x008fc80003fe0200 */
[----:B0-----:R-:W-:Y:S02]  /*0bd0*/  PRMT R2, R7, 0x7610, R2 ;  /* 0x0000761007027816 */ /* 0x001fe40000000002 */
[----:B------:R-:W-:Y:S02]  /*0be0*/  LOP3.LUT R7, R14, 0xffff, RZ, 0xc0, !PT ;  /* 0x0000ffff0e077812 */ /* 0x000fe400078ec0ff */
[----:B----4-:R-:W-:Y:S02]  /*0bf0*/  VIMNMX.U16x2 R12, PT, PT, R8, R2, PT ;  /* 0x00000002080c7248 */ /* 0x010fe40003fe0200 */
[----:B------:R-:W-:Y:S02]  /*0c00*/  ISETP.GE.U32.AND P1, PT, R10, R7, PT ;  /* 0x000000070a00720c */ /* 0x000fe40003f26070 */
[----:B------:R-:W-:Y:S02]  /*0c10*/  LOP3.LUT R7, R2, 0xffff, RZ, 0xc0, !PT ;  /* 0x0000ffff02077812 */ /* 0x000fe400078ec0ff */
[----:B------:R-:W-:-:S02]  /*0c20*/  SEL R2, R3, 0x3, P0 ;  /* 0x0000000303027807 */ /* 0x000fc40000000000 */
[----:B------:R-:W-:Y:S02]  /*0c30*/  VIMNMX.U16x2 R6, PT, PT, R0, R12, PT ;  /* 0x0000000c00067248 */ /* 0x000fe40003fe0200 */
[----:B------:R-:W-:Y:S02]  /*0c40*/  LOP3.LUT R3, R12, 0xffff, RZ, 0xc0, !PT ;  /* 0x0000ffff0c037812 */ /* 0x000fe400078ec0ff */
[----:B------:R-:W-:Y:S02]  /*0c50*/  ISETP.GE.U32.AND P0, PT, R8, R7, PT ;  /* 0x000000070800720c */ /* 0x000fe40003f06070 */
[----:B------:R-:W-:Y:S02]  /*0c60*/  SEL R2, R2, 0x4, P1 ;  /* 0x0000000402027807 */ /* 0x000fe40000800000 */
[----:B------:R-:W-:Y:S02]  /*0c70*/  VIMNMX.U16x2 R7, PT, PT, R4, R6, PT ;  /* 0x0000000604077248 */ /* 0x000fe40003fe0200 */
[----:B------:R-:W-:-:S02]  /*0c80*/  ISETP.GE.U32.AND P1, PT, R0, R3, PT ;  /* 0x000000030000720c */ /* 0x000fc40003f26070 */
[----:B------:R-:W-:Y:S02]  /*0c90*/  LOP3.LUT R3, R6, 0xffff, RZ, 0xc0, !PT ;  /* 0x0000ffff06037812 */ /* 0x000fe400078ec0ff */
[----:B------:R-:W-:Y:S02]  /*0ca0*/  SEL R2, R2, 0x5, P0 ;  /* 0x0000000502027807 */ /* 0x000fe40000000000 */
[----:B------:R-:W-:Y:S02]  /*0cb0*/  PRMT R0, R7, 0x7610, R0 ;  /* 0x0000761007007816 */ /* 0x000fe40000000000 */
[----:B------:R-:W-:Y:S02]  /*0cc0*/  ISETP.GE.U32.AND P0, PT, R4, R3, PT ;  /* 0x000000030400720c */ /* 0x000fe40003f06070 */
[----:B------:R-:W-:Y:S02]  /*0cd0*/  SEL R2, R2, 0x6, P1 ;  /* 0x0000000602027807 */ /* 0x000fe40000800000 */
[----:B------:R-:W-:-:S02]  /*0ce0*/  LOP3.LUT R0, R0, 0xffff, RZ, 0xc0, !PT ;  /* 0x0000ffff00007812 */ /* 0x000fc400078ec0ff */
        /* <DEDUP_REMOVED lines=10> */
[----:B------:R-:W4:Y:S01]  /*0d90*/  LDL.U8 R3, [R1+0x8] ;  /* 0x0000080001037983 */ /* 0x000f220000100000 */
[----:B--2---:R-:W-:-:S02]  /*0da0*/  VIMNMX.U16x2 R8, PT, PT, R6, R12, PT ;  /* 0x0000000c06087248 */ /* 0x004fc40003fe0200 */
[----:B------:R-:W-:Y:S02]  /*0db0*/  ISETP.GE.U32.AND P0, PT, R6, R12, PT ;  /* 0x0000000c0600720c */ /* 0x000fe40003f06070 */
[----:B---3--:R-:W-:Y:S02]  /*0dc0*/  VIMNMX.U16x2 R10, PT, PT, R2, R8, PT ;  /* 0x00000008020a7248 */ /* 0x008fe40003fe0200 */
[----:B0-----:R-:W-:Y:S01]  /*0dd0*/  LOP3.LUT R5, R8, 0xffff, RZ, 0xc0, !PT ;  /* 0x0000ffff08057812 */ /* 0x001fe200078ec0ff */
[----:B------:R-:W-:Y:S01]  /*0de0*/  IMAD.MOV.U32 R8, RZ, RZ, 0x4 ;  /* 0x00000004ff087424 */ /* 0x000fe200078e00ff */
[----:B----4-:R-:W-:Y:S02]  /*0df0*/  VIMNMX.U16x2 R7, PT, PT, R0, R10, PT ;  /* 0x0000000a00077248 */ /* 0x010fe40003fe0200 */
[----:B------:R-:W-:Y:S02]  /*0e00*/  ISETP.GE.U32.AND P1, PT, R2, R5, PT ;  /* 0x000000050200720c */ /* 0x000fe40003f26070 */
[----:B------:R-:W-:-:S02]  /*0e10*/  PRMT R6, R7, 0x7610, R6 ;  /* 0x0000761007067816 */ /* 0x000fc40000000006 */
[----:B------:R-:W-:Y:S02]  /*0e20*/  LOP3.LUT R7, R10, 0xffff, RZ, 0xc0, !PT ;  /* 0x0000ffff0a077812 */ /* 0x000fe400078ec0ff */
[----:B------:R-:W-:Y:S02]  /*0e30*/  SEL R2, R8, 0x3, !P0 ;  /* 0x0000000308027807 */ /* 0x000fe40004000000 */
[----:B------:R-:W-:Y:S02]  /*0e40*/  VIMNMX.U16x2 R8, PT, PT, R4, R6, PT ;  /* 0x0000000604087248 */ /* 0x000fe40003fe0200 */
[----:B------:R-:W-:Y:S02]  /*0e50*/  ISETP.GE.U32.AND P0, PT, R0, R7, PT ;  /* 0x000000070000720c */ /* 0x000fe40003f06070 */
[----:B------:R-:W-:Y:S02]  /*0e60*/  LOP3.LUT R5, R6, 0xffff, RZ, 0xc0, !PT ;  /* 0x0000ffff06057812 */ /* 0x000fe400078ec0ff */
[----:B------:R-:W-:-:S02]  /*0e70*/  SEL R2, R2, 0x5, P1 ;  /* 0x0000000502027807 */ /* 0x000fc40000800000 */
[----:B------:R-:W-:Y:S02]  /*0e80*/  PRMT R0, R8, 0x7610, R0 ;  /* 0x0000761008007816 */ /* 0x000fe40000000000 */
[----:B------:R-:W-:Y:S02]  /*0e90*/  ISETP.GE.U32.AND P1, PT, R4, R5, PT ;  /* 0x000000050400720c */ /* 0x000fe40003f26070 */
[----:B------:R-:W-:Y:S02]  /*0ea0*/  SEL R2, R2, 0x6, P0 ;  /* 0x0000000602027807 */ /* 0x000fe40000000000 */
[----:B------:R-:W-:Y:S02]  /*0eb0*/  LOP3.LUT R0, R0, 0xffff, RZ, 0xc0, !PT ;  /* 0x0000ffff00007812 */ /* 0x000fe400078ec0ff */
[----:B------:R-:W-:Y:S02]  /*0ec0*/  SEL R2, R2, 0x7, P1 ;  /* 0x0000000702027807 */ /* 0x000fe40000800000 */
[----:B------:R-:W-:-:S04]  /*0ed0*/  ISETP.GE.U32.AND P0, PT, R3, R0, PT ;  /* 0x000000000300720c */ /* 0x000fc80003f06070 */
[----:B------:R-:W-:-:S05]  /*0ee0*/  SEL R0, R2, 0x8, P0 ;  /* 0x0000000802007807 */ /* 0x000fca0000000000 */
[----:B------:R-:W-:-:S05]  /*0ef0*/  IMAD.IADD R3, R1, 0x1, R0 ;  /* 0x0000000101037824 */ /* 0x000fca00078e0200 */
[----:B------:R-:W-:Y:S04]  /*0f00*/  STL.U8 [R3], R12 ;  /* 0x0000000c03007387 */ /* 0x000fe80000100000 */
[----:B------:R-:W2:Y:S04]  /*0f10*/  LDL.U8 R8, [R1+0x4] ;  /* 0x0000040001087983 */ /* 0x000ea80000100000 */
[----:B------:R-:W2:Y:S04]  /*0f20*/  LDL.U8 R0, [R1+0x5] ;  /* 0x0000050001007983 */ /* 0x000ea80000100000 */
[----:B------:R-:W2:Y:S04]  /*0f30*/  LDL.U8 R2, [R1+0x6] ;  /* 0x0000060001027983 */ /* 0x000ea80000100000 */
[----:B------:R-:W3:Y:S04]  /*0f40*/  LDL.U8 R4, [R1+0x7] ;  /* 0x0000070001047983 */ /* 0x000ee80000100000 */
[----:B------:R-:W3:Y:S01]  /*0f50*/  LDL.U8 R6, [R1+0x8] ;  /* 0x0000080001067983 */ /* 0x000ee20000100000 */
[----:B------:R-:W-:-:S05]  /*0f60*/  IADD3 R20, P0, PT, R20, UR6, RZ ;  /* 0x0000000614147c10 */ /* 0x000fca000ff1e0ff */
[----:B------:R-:W-:Y:S01]  /*0f70*/  IMAD.X R21, RZ, RZ, UR7, P0 ;  /* 0x00000007ff157e24 */ /* 0x000fe200080e06ff */
[----:B--2---:R-:W-:-:S04]  /*0f80*/  VIMNMX3.U16x2 R0, R0, R8, R2, PT ;  /* 0x000000080000720f */ /* 0x004fc80003800202 */
[----:B---3--:R-:W-:-:S05]  /*0f90*/  VIMNMX3.U16x2 R0, R4, R0, R6, PT ;  /* 0x000000000400720f */ /* 0x008fca0003800206 */
[----:B------:R-:W-:Y:S01]  /*0fa0*/  STG.E.U8 desc[UR4][R20.64], R0 ;  /* 0x0000000014007986 */ /* 0x000fe2000c101104 */
[----:B------:R-:W-:Y:S05]  /*0fb0*/  EXIT ;  /* 0x000000000000794d */ /* 0x000fea0003800000 */
.L_x_5:
[----:B------:R-:W-:-:S00]  /*0fc0*/  BRA `(.L_x_5) ;  /* 0xfffffffc00fc7947 */ /* 0x000fc0000383ffff */
[----:B------:R-:W-:-:S00]  /*0fd0*/  NOP ;  /* 0x0000000000007918 */ /* 0x000fc00000000000 */
        /* <DEDUP_REMOVED lines=10> */
.L_x_6:


//--------------------- .nv.shared.reserved.0     --------------------------
	.section	.nv.shared.reserved.0,"aw",@nobits
	.weak		__nv_reservedSMEM_offset_0_alias
	.size		__nv_reservedSMEM_offset_0_alias, 0, 64
	.other		__nv_reservedSMEM_offset_0_alias,@"STO_CUDA_RESERVED_SHARED STV_DEFAULT"
__nv_reservedSMEM_offset_0_alias:
	.zero		0
	.zero		64


//--------------------- .nv.constant0._Z12FilterKernelPhS_ii --------------------------
	.section	.nv.constant0._Z12FilterKernelPhS_ii,"a",@progbits
	.sectionflags	@""
	.align	4
.nv.constant0._Z12FilterKernelPhS_ii:
	.zero		920


//--------------------- SYMBOLS --------------------------

	.type		.nv.reservedSmem.offset0,@object
	.size		.nv.reservedSmem.offset0,0x4
